	.headerflags	@"EF_CUDA_TEXMODE_UNIFIED EF_CUDA_64BIT_ADDRESS EF_CUDA_ACCELERATORS EF_CUDA_SM90 EF_CUDA_VIRTUAL_SM(EF_CUDA_SM90)"
	.elftype	@"ET_EXEC"


//--------------------- .nv.info                  --------------------------
	.section	.nv.info,"",@"SHT_CUDA_INFO"
	.align	4


	//----- nvinfo : EIATTR_REGCOUNT
	.align		4
        /*0000*/ 	.byte	0x04, 0x2f
        /*0002*/ 	.short	(.L_3 - .L_2)
	.align		4
.L_2:
        /*0004*/ 	.word	index@(triton_poi_fused__native_batch_norm_legit_no_training_relu_threshold_backward_10)
        /*0008*/ 	.word	0x00000028


	//----- nvinfo : EIATTR_MIN_STACK_SIZE
	.align		4
.L_3:
        /*000c*/ 	.byte	0x04, 0x12
        /*000e*/ 	.short	(.L_5 - .L_4)
	.align		4
.L_4:
        /*0010*/ 	.word	index@(triton_poi_fused__native_batch_norm_legit_no_training_relu_threshold_backward_10)
        /*0014*/ 	.word	0x00000000


	//----- nvinfo : EIATTR_FRAME_SIZE
	.align		4
.L_5:
        /*0018*/ 	.byte	0x04, 0x11
        /*001a*/ 	.short	(.L_7 - .L_6)
	.align		4
.L_6:
        /*001c*/ 	.word	index@(triton_poi_fused__native_batch_norm_legit_no_training_relu_threshold_backward_10)
        /*0020*/ 	.word	0x00000000


	//----- nvinfo : EIATTR_MIN_STACK_SIZE
	.align		4
.L_7:
        /*0024*/ 	.byte	0x04, 0x12
        /*0026*/ 	.short	(.L_9 - .L_8)
	.align		4
.L_8:
        /*0028*/ 	.word	index@(triton_poi_fused__native_batch_norm_legit_no_training_relu_threshold_backward_10)
        /*002c*/ 	.word	0x00000000
.L_9:


//--------------------- .nv.info.triton_poi_fused__native_batch_norm_legit_no_training_relu_threshold_backward_10 --------------------------
	.section	.nv.info.triton_poi_fused__native_batch_norm_legit_no_training_relu_threshold_backward_10,"",@"SHT_CUDA_INFO"
	.sectionflags	@""
	.align	4


	//----- nvinfo : EIATTR_CUDA_API_VERSION
	.align		4
        /*0000*/ 	.byte	0x04, 0x37
        /*0002*/ 	.short	(.L_11 - .L_10)
.L_10:
        /*0004*/ 	.word	0x0000007c


	//----- nvinfo : EIATTR_KPARAM_INFO
	.align		4
.L_11:
        /*0008*/ 	.byte	0x04, 0x17
        /*000a*/ 	.short	(.L_13 - .L_12)
.L_12:
        /*000c*/ 	.word	0x00000000
        /*0010*/ 	.short	0x0008
        /*0012*/ 	.short	0x003c
        /*0014*/ 	.byte	0x00, 0xf0, 0x11, 0x00


	//----- nvinfo : EIATTR_KPARAM_INFO
	.align		4
.L_13:
        /*0018*/ 	.byte	0x04, 0x17
        /*001a*/ 	.short	(.L_15 - .L_14)
.L_14:
        /*001c*/ 	.word	0x00000000
        /*0020*/ 	.short	0x0007
        /*0022*/ 	.short	0x0038
        /*0024*/ 	.byte	0x00, 0xf0, 0x11, 0x00


	//----- nvinfo : EIATTR_KPARAM_INFO
	.align		4
.L_15:
        /*0028*/ 	.byte	0x04, 0x17
        /*002a*/ 	.short	(.L_17 - .L_16)
.L_16:
        /*002c*/ 	.word	0x00000000
        /*0030*/ 	.short	0x0006
        /*0032*/ 	.short	0x0030
        /*0034*/ 	.byte	0x00, 0xf4, 0x21, 0x00


	//----- nvinfo : EIATTR_KPARAM_INFO
	.align		4
.L_17:
        /*0038*/ 	.byte	0x04, 0x17
        /*003a*/ 	.short	(.L_19 - .L_18)
.L_18:
        /*003c*/ 	.word	0x00000000
        /*0040*/ 	.short	0x0005
        /*0042*/ 	.short	0x0028
        /*0044*/ 	.byte	0x00, 0xf4, 0x21, 0x00


	//----- nvinfo : EIATTR_KPARAM_INFO
	.align		4
.L_19:
        /*0048*/ 	.byte	0x04, 0x17
        /*004a*/ 	.short	(.L_21 - .L_20)
.L_20:
        /*004c*/ 	.word	0x00000000
        /*0050*/ 	.short	0x0004
        /*0052*/ 	.short	0x0020
        /*0054*/ 	.byte	0x00, 0xf4, 0x21, 0x00


	//----- nvinfo : EIATTR_KPARAM_INFO
	.align		4
.L_21:
        /*0058*/ 	.byte	0x04, 0x17
        /*005a*/ 	.short	(.L_23 - .L_22)
.L_22:
        /*005c*/ 	.word	0x00000000
        /*0060*/ 	.short	0x0003
        /*0062*/ 	.short	0x0018
        /*0064*/ 	.byte	0x00, 0xf4, 0x21, 0x00


	//----- nvinfo : EIATTR_KPARAM_INFO
	.align		4
.L_23:
        /*0068*/ 	.byte	0x04, 0x17
        /*006a*/ 	.short	(.L_25 - .L_24)
.L_24:
        /*006c*/ 	.word	0x00000000
        /*0070*/ 	.short	0x0002
        /*0072*/ 	.short	0x0010
        /*0074*/ 	.byte	0x00, 0xf4, 0x21, 0x00


	//----- nvinfo : EIATTR_KPARAM_INFO
	.align		4
.L_25:
        /*0078*/ 	.byte	0x04, 0x17
        /*007a*/ 	.short	(.L_27 - .L_26)
.L_26:
        /*007c*/ 	.word	0x00000000
        /*0080*/ 	.short	0x0001
        /*0082*/ 	.short	0x0008
        /*0084*/ 	.byte	0x00, 0xf4, 0x21, 0x00


	//----- nvinfo : EIATTR_KPARAM_INFO
	.align		4
.L_27:
        /*0088*/ 	.byte	0x04, 0x17
        /*008a*/ 	.short	(.L_29 - .L_28)
.L_28:
        /*008c*/ 	.word	0x00000000
        /*0090*/ 	.short	0x0000
        /*0092*/ 	.short	0x0000
        /*0094*/ 	.byte	0x00, 0xf4, 0x21, 0x00


	//----- nvinfo : EIATTR_SPARSE_MMA_MASK
	.align		4
.L_29:
        /*0098*/ 	.byte	0x03, 0x50
        /*009a*/ 	.short	0x0000


	//----- nvinfo : EIATTR_MAXREG_COUNT
	.align		4
        /*009c*/ 	.byte	0x03, 0x1b
        /*009e*/ 	.short	0x00ff


	//----- nvinfo : EIATTR_EXIT_INSTR_OFFSETS
	.align		4
        /*00a0*/ 	.byte	0x04, 0x1c
        /*00a2*/ 	.short	(.L_31 - .L_30)


	//   ....[0]....
.L_30:
        /*00a4*/ 	.word	0x000010f0


	//   ....[1]....
        /*00a8*/ 	.word	0x00001110


	//----- nvinfo : EIATTR_REQNTID
	.align		4
.L_31:
        /*00ac*/ 	.byte	0x04, 0x10
        /*00ae*/ 	.short	(.L_33 - .L_32)
.L_32:
        /*00b0*/ 	.word	0x00000080
        /*00b4*/ 	.word	0x00000001
        /*00b8*/ 	.word	0x00000001


	//----- nvinfo : EIATTR_CBANK_PARAM_SIZE
	.align		4
.L_33:
        /*00bc*/ 	.byte	0x03, 0x19
        /*00be*/ 	.short	0x0040


	//----- nvinfo : EIATTR_PARAM_CBANK
	.align		4
        /*00c0*/ 	.byte	0x04, 0x0a
        /*00c2*/ 	.short	(.L_35 - .L_34)
	.align		4
.L_34:
        /*00c4*/ 	.word	index@(.nv.constant0.triton_poi_fused__native_batch_norm_legit_no_training_relu_threshold_backward_10)
        /*00c8*/ 	.short	0x0210
        /*00ca*/ 	.short	0x0040


	//----- nvinfo : EIATTR_SW_WAR
	.align		4
.L_35:
        /*00cc*/ 	.byte	0x04, 0x36
        /*00ce*/ 	.short	(.L_37 - .L_36)
.L_36:
        /*00d0*/ 	.word	0x00000008
.L_37:


//--------------------- .nv.callgraph             --------------------------
	.section	.nv.callgraph,"",@"SHT_CUDA_CALLGRAPH"
	.align	4
	.sectionentsize	8
	.align		4
        /*0000*/ 	.word	0x00000000
	.align		4
        /*0004*/ 	.word	0xffffffff
	.align		4
        /*0008*/ 	.word	0x00000000
	.align		4
        /*000c*/ 	.word	0xfffffffe
	.align		4
        /*0010*/ 	.word	0x00000000
	.align		4
        /*0014*/ 	.word	0xfffffffd
	.align		4
        /*0018*/ 	.word	0x00000000
	.align		4
        /*001c*/ 	.word	0xfffffffc


//--------------------- .nv.constant4             --------------------------
	.section	.nv.constant4,"a",@progbits
	.align	8
	.align		8
.nv.constant4:
        /*0000*/ 	.dword	_$_str
	.align		8
        /*0008*/ 	.dword	_$_str_$_2


//--------------------- .text.triton_poi_fused__native_batch_norm_legit_no_training_relu_threshold_backward_10 --------------------------
	.section	.text.triton_poi_fused__native_batch_norm_legit_no_training_relu_threshold_backward_10,"ax",@progbits
	.sectionflags	@"SHF_BARRIERS=1"
	.align	128
        .global         triton_poi_fused__native_batch_norm_legit_no_training_relu_threshold_backward_10
        .type           triton_poi_fused__native_batch_norm_legit_no_training_relu_threshold_backward_10,@function
        .size           triton_poi_fused__native_batch_norm_legit_no_training_relu_threshold_backward_10,(.L_x_1 - triton_poi_fused__native_batch_norm_legit_no_training_relu_threshold_backward_10)
        .other          triton_poi_fused__native_batch_norm_legit_no_training_relu_threshold_backward_10,@"STO_CUDA_ENTRY STV_DEFAULT"
triton_poi_fused__native_batch_norm_legit_no_training_relu_threshold_backward_10:
.text.triton_poi_fused__native_batch_norm_legit_no_training_relu_threshold_backward_10:
[----:B------:R-:W0:Y:S01]  /*0000*/  LDC R1, c[0x0][0x28] ;  /* 0x00000a00ff017b82 */ /* 0x000e220000000800 */
[----:B------:R-:W1:Y:S07]  /*0010*/  S2R R12, SR_CTAID.Y ;  /* 0x00000000000c7919 */ /* 0x000e6e0000002600 */
[----:B------:R-:W2:Y:S01]  /*0020*/  LDC.64 R20, c[0x0][0x218] ;  /* 0x00008600ff147b82 */ /* 0x000ea20000000a00 */
[----:B------:R-:W-:Y:S01]  /*0030*/  ULDC.64 UR6, c[0x0][0x208] ;  /* 0x0000820000067ab9 */ /* 0x000fe20000000a00 */
[----:B------:R-:W3:Y:S01]  /*0040*/  S2R R0, SR_TID.X ;  /* 0x0000000000007919 */ /* 0x000ee20000002100 */
[----:B------:R-:W4:Y:S05]  /*0050*/  S2R R24, SR_CTAID.X ;  /* 0x0000000000187919 */ /* 0x000f2a0000002500 */
[----:B------:R-:W5:Y:S08]  /*0060*/  LDC.64 R28, c[0x0][0x210] ;  /* 0x00008400ff1c7b82 */ /* 0x000f700000000a00 */
[----:B------:R-:W2:Y:S01]  /*0070*/  LDC.64 R34, c[0x0][0x220] ;  /* 0x00008800ff227b82 */ /* 0x000ea20000000a00 */
[----:B-1----:R-:W-:-:S02]  /*0080*/  IMAD.SHL.U32 R25, R12, 0x40, RZ ;  /* 0x000000400c197824 */ /* 0x002fc400078e00ff */
[----:B---3--:R-:W-:Y:S01]  /*0090*/  IMAD.SHL.U32 R16, R0, 0x8, RZ ;  /* 0x0000000800107824 */ /* 0x008fe200078e00ff */
[----:B------:R-:W-:Y:S02]  /*00a0*/  SHF.R.U32.HI R2, RZ, 0x3, R0 ;  /* 0x00000003ff027819 */ /* 0x000fe40000011600 */
[----:B------:R-:W-:Y:S01]  /*00b0*/  SHF.R.S32.HI R17, RZ, 0x19, R12 ;  /* 0x00000019ff117819 */ /* 0x000fe2000001140c */
[----:B----4-:R-:W-:Y:S01]  /*00c0*/  IMAD.SHL.U32 R24, R24, 0x10, RZ ;  /* 0x0000001018187824 */ /* 0x010fe200078e00ff */
[----:B------:R-:W-:-:S04]  /*00d0*/  LOP3.LUT R16, R25, 0x38, R16, 0xf8, !PT ;  /* 0x0000003819107812 */ /* 0x000fc800078ef810 */
[----:B------:R-:W-:-:S04]  /*00e0*/  SHF.R.S32.HI R3, RZ, 0x1f, R16 ;  /* 0x0000001fff037819 */ /* 0x000fc80000011410 */
[----:B------:R-:W-:Y:S02]  /*00f0*/  LEA.HI R4, R3, R16, RZ, 0xa ;  /* 0x0000001003047211 */ /* 0x000fe400078f50ff */
[----:B------:R-:W-:Y:S02]  /*0100*/  SGXT.U32 R3, R2, 0x4 ;  /* 0x000000040203781a */ /* 0x000fe40000000000 */
[C---:B------:R-:W-:Y:S01]  /*0110*/  LOP3.LUT R5, R4.reuse, 0xfffffc00, RZ, 0xc0, !PT ;  /* 0xfffffc0004057812 */ /* 0x040fe200078ec0ff */
[----:B------:R-:W-:Y:S01]  /*0120*/  IMAD.SHL.U32 R6, R4, 0x10, RZ ;  /* 0x0000001004067824 */ /* 0x000fe200078e00ff */
[----:B------:R-:W-:Y:S02]  /*0130*/  SGXT R17, R17, 0x1 ;  /* 0x000000011111781a */ /* 0x000fe40000000200 */
[----:B------:R-:W-:Y:S01]  /*0140*/  LOP3.LUT R2, R24, R3, RZ, 0xfc, !PT ;  /* 0x0000000318027212 */ /* 0x000fe200078efcff */
[C---:B------:R-:W-:Y:S01]  /*0150*/  IMAD.IADD R32, R16.reuse, 0x1, -R5 ;  /* 0x0000000110207824 */ /* 0x040fe200078e0a05 */
[----:B------:R-:W-:-:S02]  /*0160*/  LOP3.LUT R16, R16, 0x4, RZ, 0xfc, !PT ;  /* 0x0000000410107812 */ /* 0x000fc400078efcff */
[----:B------:R-:W-:Y:S02]  /*0170*/  CS2R R4, SRZ ;  /* 0x0000000000047805 */ /* 0x000fe4000001ff00 */
[----:B------:R-:W-:Y:S02]  /*0180*/  LOP3.LUT R13, R6, 0xffffc000, RZ, 0xc0, !PT ;  /* 0xffffc000060d7812 */ /* 0x000fe400078ec0ff */
[----:B------:R-:W-:Y:S02]  /*0190*/  CS2R R6, SRZ ;  /* 0x0000000000067805 */ /* 0x000fe4000001ff00 */
[----:B------:R-:W-:Y:S01]  /*01a0*/  LEA.HI R17, R17, R16, RZ, 0xa ;  /* 0x0000001011117211 */ /* 0x000fe200078f50ff */
[----:B--2---:R-:W-:Y:S01]  /*01b0*/  IMAD.WIDE R8, R32, 0x4, R20 ;  /* 0x0000000420087825 */ /* 0x004fe200078e0214 */
[----:B------:R-:W-:-:S03]  /*01c0*/  ISETP.GE.AND P0, PT, R2, 0x10, PT ;  /* 0x000000100200780c */ /* 0x000fc60003f06270 */
[----:B------:R-:W-:Y:S01]  /*01d0*/  IMAD R13, R2, 0x400, R13 ;  /* 0x00000400020d7824 */ /* 0x000fe200078e020d */
[----:B------:R-:W-:Y:S01]  /*01e0*/  LOP3.LUT R17, R17, 0xfffffc00, RZ, 0xc0, !PT ;  /* 0xfffffc0011117812 */ /* 0x000fe200078ec0ff */
[----:B------:R-:W2:Y:S02]  /*01f0*/  LDG.E.EL.128 R8, desc[UR6][R8.64] ;  /* 0x0000000608087981 */ /* 0x000ea4000c2e1d00 */
[----:B------:R-:W-:Y:S02]  /*0200*/  IMAD.IADD R2, R32, 0x1, R13 ;  /* 0x0000000120027824 */ /* 0x000fe400078e020d */
[----:B------:R-:W-:Y:S02]  /*0210*/  IMAD.IADD R26, R16, 0x1, -R17 ;  /* 0x00000001101a7824 */ /* 0x000fe400078e0a11 */
[----:B-----5:R-:W-:-:S04]  /*0220*/  IMAD.WIDE R14, R2, 0x4, R28 ;  /* 0x00000004020e7825 */ /* 0x020fc800078e021c */
[----:B0-----:R-:W-:Y:S01]  /*0230*/  IMAD.WIDE R16, R32, 0x4, R34 ;  /* 0x0000000420107825 */ /* 0x001fe200078e0222 */
[----:B------:R0:W2:Y:S05]  /*0240*/  @!P0 LDG.E.EL.128 R4, desc[UR6][R14.64] ;  /* 0x000000060e048981 */ /* 0x0000aa000c2e1d00 */
[----:B------:R-:W3:Y:S01]  /*0250*/  LDG.E.EL.128 R16, desc[UR6][R16.64] ;  /* 0x0000000610107981 */ /* 0x000ee2000c2e1d00 */
[C---:B------:R-:W-:Y:S02]  /*0260*/  IMAD.IADD R13, R26.reuse, 0x1, R13 ;  /* 0x000000011a0d7824 */ /* 0x040fe400078e020d */
[----:B------:R-:W-:Y:S01]  /*0270*/  IMAD.WIDE R20, R26, 0x4, R20 ;  /* 0x000000041a147825 */ /* 0x000fe200078e0214 */
[----:B0-----:R-:W-:-:S03]  /*0280*/  CS2R R14, SRZ ;  /* 0x00000000000e7805 */ /* 0x001fc6000001ff00 */
[----:B------:R-:W-:Y:S01]  /*0290*/  IMAD.WIDE R28, R13, 0x4, R28 ;  /* 0x000000040d1c7825 */ /* 0x000fe200078e021c */
[----:B------:R-:W-:Y:S01]  /*02a0*/  CS2R R12, SRZ ;  /* 0x00000000000c7805 */ /* 0x000fe2000001ff00 */
[----:B------:R-:W4:Y:S05]  /*02b0*/  LDG.E.EL.128 R20, desc[UR6][R20.64] ;  /* 0x0000000614147981 */ /* 0x000f2a000c2e1d00 */
[----:B------:R-:W4:Y:S01]  /*02c0*/  @!P0 LDG.E.EL.128 R12, desc[UR6][R28.64] ;  /* 0x000000061c0c8981 */ /* 0x000f22000c2e1d00 */
[----:B------:R-:W-:Y:S02]  /*02d0*/  IMAD.MOV.U32 R27, RZ, RZ, 0x3e800000 ;  /* 0x3e800000ff1b7424 */ /* 0x000fe400078e00ff */
[----:B--2---:R-:W-:Y:S01]  /*02e0*/  FADD R5, -R9, R5 ;  /* 0x0000000509057221 */ /* 0x004fe20000000100 */
[----:B---3--:R-:W-:-:S06]  /*02f0*/  FADD R9, R16, 0.0010000000474974513054 ;  /* 0x3a83126f10097421 */ /* 0x008fcc0000000000 */
[----:B------:R-:W0:Y:S01]  /*0300*/  MUFU.SQRT R9, R9 ;  /* 0x0000000900097308 */ /* 0x000e220000002000 */
[----:B------:R-:W-:Y:S01]  /*0310*/  FADD R18, R18, 0.0010000000474974513054 ;  /* 0x3a83126f12127421 */ /* 0x000fe20000000000 */
[----:B------:R-:W-:Y:S01]  /*0320*/  FADD R19, R19, 0.0010000000474974513054 ;  /* 0x3a83126f13137421 */ /* 0x000fe20000000000 */
[----:B------:R-:W-:Y:S01]  /*0330*/  FADD R7, -R11, R7 ;  /* 0x000000070b077221 */ /* 0x000fe20000000100 */
[----:B------:R-:W-:-:S04]  /*0340*/  FADD R4, -R8, R4 ;  /* 0x0000000408047221 */ /* 0x000fc80000000100 */
[----:B------:R-:W1:Y:S01]  /*0350*/  MUFU.SQRT R11, R18 ;  /* 0x00000012000b7308 */ /* 0x000e620000002000 */
[----:B0-----:R-:W-:-:S07]  /*0360*/  FSETP.GT.AND P6, PT, R9, 8.50705917302346158658e+37, PT ;  /* 0x7e8000000900780b */ /* 0x001fce0003fc4000 */
[----:B------:R0:W2:Y:S01]  /*0370*/  MUFU.SQRT R8, R19 ;  /* 0x0000001300087308 */ /* 0x0000a20000002000 */
[----:B------:R-:W-:Y:S01]  /*0380*/  FSETP.GEU.AND P1, PT, R9, 1.175494350822287508e-38, PT ;  /* 0x008000000900780b */ /* 0x000fe20003f2e000 */
[----:B----4-:R-:W-:Y:S01]  /*0390*/  FADD R28, -R23, R15 ;  /* 0x0000000f171c7221 */ /* 0x010fe20000000100 */
[----:B------:R-:W-:Y:S01]  /*03a0*/  FSEL R15, R27, 1, P6 ;  /* 0x3f8000001b0f7808 */ /* 0x000fe20003000000 */
[----:B------:R-:W-:Y:S01]  /*03b0*/  FADD R6, -R10, R6 ;  /* 0x000000060a067221 */ /* 0x000fe20000000100 */
[----:B-1----:R-:W-:Y:S01]  /*03c0*/  FSETP.GT.AND P4, PT, R11, 8.50705917302346158658e+37, PT ;  /* 0x7e8000000b00780b */ /* 0x002fe20003f84000 */
[----:B------:R-:W-:Y:S01]  /*03d0*/  FADD R10, R17, 0.0010000000474974513054 ;  /* 0x3a83126f110a7421 */ /* 0x000fe20000000000 */
[----:B------:R-:W-:Y:S01]  /*03e0*/  FSETP.GEU.AND P5, PT, R11, 1.175494350822287508e-38, PT ;  /* 0x008000000b00780b */ /* 0x000fe20003fae000 */
[----:B------:R-:W-:Y:S01]  /*03f0*/  FADD R30, -R21, R13 ;  /* 0x0000000d151e7221 */ /* 0x000fe20000000100 */
[----:B------:R-:W-:Y:S01]  /*0400*/  FADD R31, -R20, R12 ;  /* 0x0000000c141f7221 */ /* 0x000fe20000000100 */
[----:B------:R-:W-:Y:S01]  /*0410*/  @P6 FMUL R9, R9, 0.25 ;  /* 0x3e80000009096820 */ /* 0x000fe20000400000 */
[----:B0-----:R-:W0:Y:S01]  /*0420*/  LDC.64 R18, c[0x0][0x228] ;  /* 0x00008a00ff127b82 */ /* 0x001e220000000a00 */
[----:B--2---:R-:W-:-:S02]  /*0430*/  FSETP.GT.AND P6, PT, R8, 8.50705917302346158658e+37, PT ;  /* 0x7e8000000800780b */ /* 0x004fc40003fc4000 */
[----:B------:R-:W-:Y:S01]  /*0440*/  @!P1 FMUL R9, R9, 16777216 ;  /* 0x4b80000009099820 */ /* 0x000fe20000400000 */
[----:B------:R-:W-:Y:S01]  /*0450*/  @!P1 FMUL R15, R15, 16777216 ;  /* 0x4b8000000f0f9820 */ /* 0x000fe20000400000 */
[----:B------:R-:W-:Y:S01]  /*0460*/  FSETP.GEU.AND P1, PT, R8, 1.175494350822287508e-38, PT ;  /* 0x008000000800780b */ /* 0x000fe20003f2e000 */
[----:B------:R-:W1:Y:S01]  /*0470*/  MUFU.SQRT R10, R10 ;  /* 0x0000000a000a7308 */ /* 0x000e620000002000 */
[----:B------:R-:W-:-:S04]  /*0480*/  @P4 FMUL R11, R11, 0.25 ;  /* 0x3e8000000b0b4820 */ /* 0x000fc80000400000 */
[----:B------:R-:W-:-:S03]  /*0490*/  @!P5 FMUL R11, R11, 16777216 ;  /* 0x4b8000000b0bd820 */ /* 0x000fc60000400000 */
[----:B------:R-:W-:-:S04]  /*04a0*/  @P6 FMUL R8, R8, 0.25 ;  /* 0x3e80000008086820 */ /* 0x000fc80000400000 */
[----:B------:R-:W-:Y:S01]  /*04b0*/  @!P1 FMUL R8, R8, 16777216 ;  /* 0x4b80000008089820 */ /* 0x000fe20000400000 */
[----:B------:R-:W2:Y:S01]  /*04c0*/  MUFU.RCP R11, R11 ;  /* 0x0000000b000b7308 */ /* 0x000ea20000001000 */
[C---:B-1----:R-:W-:Y:S02]  /*04d0*/  FSETP.GT.AND P2, PT, R10.reuse, 8.50705917302346158658e+37, PT ;  /* 0x7e8000000a00780b */ /* 0x042fe40003f44000 */
[----:B------:R-:W-:-:S05]  /*04e0*/  FSETP.GEU.AND P3, PT, R10, 1.175494350822287508e-38, PT ;  /* 0x008000000a00780b */ /* 0x000fca0003f6e000 */
[----:B------:R-:W1:Y:S01]  /*04f0*/  MUFU.RCP R8, R8 ;  /* 0x0000000800087308 */ /* 0x000e620000001000 */
[C---:B------:R-:W-:Y:S02]  /*0500*/  FSEL R12, R27.reuse, 1, P4 ;  /* 0x3f8000001b0c7808 */ /* 0x040fe40002000000 */
[----:B------:R-:W-:-:S03]  /*0510*/  FSEL R13, R27, 1, P6 ;  /* 0x3f8000001b0d7808 */ /* 0x000fc60003000000 */
[----:B------:R-:W-:Y:S02]  /*0520*/  @!P5 FMUL R12, R12, 16777216 ;  /* 0x4b8000000c0cd820 */ /* 0x000fe40000400000 */
[----:B------:R-:W-:Y:S01]  /*0530*/  @!P1 FMUL R13, R13, 16777216 ;  /* 0x4b8000000d0d9820 */ /* 0x000fe20000400000 */
[----:B------:R-:W-:Y:S01]  /*0540*/  @P2 FMUL R10, R10, 0.25 ;  /* 0x3e8000000a0a2820 */ /* 0x000fe20000400000 */
[----:B--2---:R-:W-:Y:S02]  /*0550*/  FMUL R11, R11, R12 ;  /* 0x0000000c0b0b7220 */ /* 0x004fe40000400000 */
[----:B-1----:R-:W-:Y:S02]  /*0560*/  FMUL R8, R8, R13 ;  /* 0x0000000d08087220 */ /* 0x002fe40000400000 */
[----:B------:R-:W1:Y:S01]  /*0570*/  LDC.64 R12, c[0x0][0x230] ;  /* 0x00008c00ff0c7b82 */ /* 0x000e620000000a00 */
[----:B------:R-:W-:Y:S01]  /*0580*/  @!P3 FMUL R10, R10, 16777216 ;  /* 0x4b8000000a0ab820 */ /* 0x000fe20000400000 */
[----:B------:R2:W3:Y:S08]  /*0590*/  MUFU.RCP R16, R9 ;  /* 0x0000000900107308 */ /* 0x0004f00000001000 */
[----:B------:R-:W4:Y:S01]  /*05a0*/  MUFU.RCP R10, R10 ;  /* 0x0000000a000a7308 */ /* 0x000f220000001000 */
[----:B--2---:R-:W-:Y:S01]  /*05b0*/  FSEL R9, R27, 1, P2 ;  /* 0x3f8000001b097808 */ /* 0x004fe20001000000 */
[----:B------:R-:W-:-:S04]  /*05c0*/  FADD R29, -R22, R14 ;  /* 0x0000000e161d7221 */ /* 0x000fc80000000100 */
[----:B------:R-:W-:Y:S01]  /*05d0*/  @!P3 FMUL R9, R9, 16777216 ;  /* 0x4b8000000909b820 */ /* 0x000fe20000400000 */
[----:B------:R-:W-:Y:S01]  /*05e0*/  FMUL R14, R8, R7 ;  /* 0x00000007080e7220 */ /* 0x000fe20000400000 */
[----:B---3--:R-:W-:Y:S01]  /*05f0*/  FMUL R33, R16, R15 ;  /* 0x0000000f10217220 */ /* 0x008fe20000400000 */
[----:B0-----:R-:W-:-:S04]  /*0600*/  IMAD.WIDE R36, R32, 0x4, R18 ;  /* 0x0000000420247825 */ /* 0x001fc800078e0212 */
[----:B----4-:R-:W-:Y:S01]  /*0610*/  FMUL R10, R10, R9 ;  /* 0x000000090a0a7220 */ /* 0x010fe20000400000 */
[----:B-1----:R-:W-:-:S04]  /*0620*/  IMAD.WIDE R8, R32, 0x4, R12 ;  /* 0x0000000420087825 */ /* 0x002fc800078e020c */
[----:B------:R-:W-:Y:S01]  /*0630*/  FMUL R33, R33, R4 ;  /* 0x0000000421217220 */ /* 0x000fe20000400000 */
[----:B------:R-:W-:Y:S01]  /*0640*/  FMUL R17, R11, R6 ;  /* 0x000000060b117220 */ /* 0x000fe20000400000 */
[----:B------:R-:W-:Y:S02]  /*0650*/  FMUL R16, R10, R5 ;  /* 0x000000050a107220 */ /* 0x000fe40000400000 */
[----:B------:R-:W2:Y:S04]  /*0660*/  LDG.E.EL.128 R4, desc[UR6][R36.64] ;  /* 0x0000000624047981 */ /* 0x000ea8000c2e1d00 */
[----:B------:R-:W2:Y:S01]  /*0670*/  LDG.E.EL.128 R8, desc[UR6][R8.64] ;  /* 0x0000000608087981 */ /* 0x000ea2000c2e1d00 */
[----:B------:R-:W-:-:S04]  /*0680*/  IMAD.WIDE R34, R26, 0x4, R34 ;  /* 0x000000041a227825 */ /* 0x000fc800078e0222 */
[----:B------:R-:W-:-:S04]  /*0690*/  IMAD.WIDE R20, R26, 0x4, R12 ;  /* 0x000000041a147825 */ /* 0x000fc800078e020c */
[----:B------:R-:W-:Y:S02]  /*06a0*/  IMAD.WIDE R18, R26, 0x4, R18 ;  /* 0x000000041a127825 */ /* 0x000fe400078e0212 */
[----:B------:R-:W3:Y:S01]  /*06b0*/  LDG.E.EL.128 R20, desc[UR6][R20.64] ;  /* 0x0000000614147981 */ /* 0x000ee2000c2e1d00 */
[----:B------:R-:W0:Y:S01]  /*06c0*/  S2UR UR5, SR_CgaCtaId ;  /* 0x00000000000579c3 */ /* 0x000e220000008800 */
[----:B------:R-:W-:Y:S01]  /*06d0*/  UMOV UR4, 0x400 ;  /* 0x0000040000047882 */ /* 0x000fe20000000000 */
[----:B--2---:R-:W-:Y:S02]  /*06e0*/  FFMA R7, R7, R14, R11 ;  /* 0x0000000e07077223 */ /* 0x004fe4000000000b */
[----:B------:R-:W2:Y:S01]  /*06f0*/  LDG.E.EL.128 R12, desc[UR6][R34.64] ;  /* 0x00000006220c7981 */ /* 0x000ea2000c2e1d00 */
[----:B------:R-:W-:Y:S01]  /*0700*/  FFMA R6, R6, R17, R10 ;  /* 0x0000001106067223 */ /* 0x000fe2000000000a */
[----:B------:R-:W-:Y:S02]  /*0710*/  FFMA R5, R5, R16, R9 ;  /* 0x0000001005057223 */ /* 0x000fe40000000009 */
[----:B------:R-:W3:Y:S01]  /*0720*/  LDG.E.EL.128 R16, desc[UR6][R18.64] ;  /* 0x0000000612107981 */ /* 0x000ee2000c2e1d00 */
[----:B------:R-:W-:Y:S01]  /*0730*/  FFMA R33, R4, R33, R8 ;  /* 0x0000002104217223 */ /* 0x000fe20000000008 */
[----:B------:R-:W-:Y:S01]  /*0740*/  IMAD.SHL.U32 R4, R0, 0x80, RZ ;  /* 0x0000008000047824 */ /* 0x000fe200078e00ff */
[----:B0-----:R-:W-:-:S04]  /*0750*/  UPRMT UR4, UR5, 0x654, UR4 ;  /* 0x0000065405047896 */ /* 0x001fc80008000004 */
[----:B------:R-:W-:-:S04]  /*0760*/  LOP3.LUT R4, R4, 0x380, RZ, 0xc0, !PT ;  /* 0x0000038004047812 */ /* 0x000fc800078ec0ff */
[C---:B------:R-:W-:Y:S02]  /*0770*/  LOP3.LUT R8, R4.reuse, R3, RZ, 0xfc, !PT ;  /* 0x0000000304087212 */ /* 0x040fe400078efcff */
[----:B------:R-:W-:Y:S02]  /*0780*/  LEA.HI R3, R4, UR4, RZ, 0x1e ;  /* 0x0000000404037c11 */ /* 0x000fe4000f8ff0ff */
[----:B------:R-:W-:-:S03]  /*0790*/  FSETP.GEU.AND P1, PT, R33, RZ, PT ;  /* 0x000000ff2100720b */ /* 0x000fc60003f2e000 */
[----:B------:R-:W-:Y:S01]  /*07a0*/  IMAD R10, R8, 0x4, R3 ;  /* 0x00000004080a7824 */ /* 0x000fe200078e0203 */
[----:B------:R-:W-:Y:S02]  /*07b0*/  FSEL R3, R33, RZ, P1 ;  /* 0x000000ff21037208 */ /* 0x000fe40000800000 */
[----:B------:R-:W-:-:S04]  /*07c0*/  FSETP.GEU.AND P1, PT, R5, RZ, PT ;  /* 0x000000ff0500720b */ /* 0x000fc80003f2e000 */
[----:B------:R-:W-:Y:S02]  /*07d0*/  FSEL R26, R5, RZ, P1 ;  /* 0x000000ff051a7208 */ /* 0x000fe40000800000 */
[----:B------:R-:W-:Y:S01]  /*07e0*/  LOP3.LUT R9, R4, 0x10, RZ, 0xfc, !PT ;  /* 0x0000001004097812 */ /* 0x000fe200078efcff */
[----:B------:R0:W-:Y:S03]  /*07f0*/  STS [R10], R3 ;  /* 0x000000030a007388 */ /* 0x0001e60000000800 */
[----:B------:R-:W-:-:S05]  /*0800*/  LEA.HI R9, R9, UR4, RZ, 0x1e ;  /* 0x0000000409097c11 */ /* 0x000fca000f8ff0ff */
[----:B------:R-:W-:-:S05]  /*0810*/  IMAD R11, R8, 0x4, R9 ;  /* 0x00000004080b7824 */ /* 0x000fca00078e0209 */
[----:B------:R1:W-:Y:S01]  /*0820*/  STS [R11+0x40], R26 ;  /* 0x0000401a0b007388 */ /* 0x0003e20000000800 */
[----:B--2---:R-:W-:-:S04]  /*0830*/  FADD R12, R12, 0.0010000000474974513054 ;  /* 0x3a83126f0c0c7421 */ /* 0x004fc80000000000 */
[----:B------:R-:W2:Y:S02]  /*0840*/  MUFU.SQRT R5, R12 ;  /* 0x0000000c00057308 */ /* 0x000ea40000002000 */
[C---:B--2---:R-:W-:Y:S02]  /*0850*/  FSETP.GT.AND P1, PT, R5.reuse, 8.50705917302346158658e+37, PT ;  /* 0x7e8000000500780b */ /* 0x044fe40003f24000 */
[----:B------:R-:W-:-:S11]  /*0860*/  FSETP.GEU.AND P2, PT, R5, 1.175494350822287508e-38, PT ;  /* 0x008000000500780b */ /* 0x000fd60003f4e000 */
[----:B------:R-:W-:-:S04]  /*0870*/  @P1 FMUL R5, R5, 0.25 ;  /* 0x3e80000005051820 */ /* 0x000fc80000400000 */
[----:B------:R-:W-:-:S04]  /*0880*/  @!P2 FMUL R5, R5, 16777216 ;  /* 0x4b8000000505a820 */ /* 0x000fc80000400000 */
[----:B0-----:R-:W0:Y:S01]  /*0890*/  MUFU.RCP R10, R5 ;  /* 0x00000005000a7308 */ /* 0x001e220000001000 */
[----:B------:R-:W-:Y:S01]  /*08a0*/  FSEL R9, R27, 1, P1 ;  /* 0x3f8000001b097808 */ /* 0x000fe20000800000 */
[----:B------:R-:W-:-:S04]  /*08b0*/  FADD R13, R13, 0.0010000000474974513054 ;  /* 0x3a83126f0d0d7421 */ /* 0x000fc80000000000 */
[----:B------:R-:W-:-:S04]  /*08c0*/  @!P2 FMUL R9, R9, 16777216 ;  /* 0x4b8000000909a820 */ /* 0x000fc80000400000 */
[----:B0-----:R-:W-:Y:S02]  /*08d0*/  FMUL R10, R10, R9 ;  /* 0x000000090a0a7220 */ /* 0x001fe40000400000 */
[----:B------:R-:W0:Y:S02]  /*08e0*/  MUFU.SQRT R9, R13 ;  /* 0x0000000d00097308 */ /* 0x000e240000002000 */
[C---:B0-----:R-:W-:Y:S02]  /*08f0*/  FSETP.GT.AND P1, PT, R9.reuse, 8.50705917302346158658e+37, PT ;  /* 0x7e8000000900780b */ /* 0x041fe40003f24000 */
[----:B------:R-:W-:-:S11]  /*0900*/  FSETP.GEU.AND P2, PT, R9, 1.175494350822287508e-38, PT ;  /* 0x008000000900780b */ /* 0x000fd60003f4e000 */
[----:B------:R-:W-:-:S04]  /*0910*/  @P1 FMUL R9, R9, 0.25 ;  /* 0x3e80000009091820 */ /* 0x000fc80000400000 */
[----:B------:R-:W-:Y:S01]  /*0920*/  @!P2 FMUL R9, R9, 16777216 ;  /* 0x4b8000000909a820 */ /* 0x000fe20000400000 */
[----:B------:R-:W-:-:S05]  /*0930*/  FSEL R12, R27, 1, P1 ;  /* 0x3f8000001b0c7808 */ /* 0x000fca0000800000 */
[----:B------:R-:W0:Y:S01]  /*0940*/  MUFU.RCP R9, R9 ;  /* 0x0000000900097308 */ /* 0x000e220000001000 */
[----:B------:R-:W-:Y:S01]  /*0950*/  @!P2 FMUL R12, R12, 16777216 ;  /* 0x4b8000000c0ca820 */ /* 0x000fe20000400000 */
[----:B------:R-:W-:Y:S01]  /*0960*/  FADD R14, R14, 0.0010000000474974513054 ;  /* 0x3a83126f0e0e7421 */ /* 0x000fe20000000000 */
[----:B------:R-:W-:-:S05]  /*0970*/  FADD R15, R15, 0.0010000000474974513054 ;  /* 0x3a83126f0f0f7421 */ /* 0x000fca0000000000 */
[----:B-1----:R-:W1:Y:S01]  /*0980*/  MUFU.SQRT R11, R14 ;  /* 0x0000000e000b7308 */ /* 0x002e620000002000 */
[----:B0-----:R-:W-:-:S07]  /*0990*/  FMUL R5, R9, R12 ;  /* 0x0000000c09057220 */ /* 0x001fce0000400000 */
[----:B------:R-:W0:Y:S01]  /*09a0*/  MUFU.SQRT R12, R15 ;  /* 0x0000000f000c7308 */ /* 0x000e220000002000 */
[C---:B-1----:R-:W-:Y:S02]  /*09b0*/  FSETP.GT.AND P1, PT, R11.reuse, 8.50705917302346158658e+37, PT ;  /* 0x7e8000000b00780b */ /* 0x042fe40003f24000 */
[----:B------:R-:W-:Y:S02]  /*09c0*/  FSETP.GEU.AND P3, PT, R11, 1.175494350822287508e-38, PT ;  /* 0x008000000b00780b */ /* 0x000fe40003f6e000 */
[C---:B0-----:R-:W-:Y:S02]  /*09d0*/  FSETP.GT.AND P2, PT, R12.reuse, 8.50705917302346158658e+37, PT ;  /* 0x7e8000000c00780b */ /* 0x041fe40003f44000 */
[----:B------:R-:W-:-:S07]  /*09e0*/  FSETP.GEU.AND P4, PT, R12, 1.175494350822287508e-38, PT ;  /* 0x008000000c00780b */ /* 0x000fce0003f8e000 */
[----:B------:R-:W-:Y:S01]  /*09f0*/  @P1 FMUL R11, R11, 0.25 ;  /* 0x3e8000000b0b1820 */ /* 0x000fe20000400000 */
[----:B------:R-:W-:-:S03]  /*0a00*/  FMUL R31, R10, R31 ;  /* 0x0000001f0a1f7220 */ /* 0x000fc60000400000 */
[----:B------:R-:W-:Y:S01]  /*0a10*/  @!P3 FMUL R11, R11, 16777216 ;  /* 0x4b8000000b0bb820 */ /* 0x000fe20000400000 */
[----:B------:R-:W-:-:S03]  /*0a20*/  @P2 FMUL R12, R12, 0.25 ;  /* 0x3e8000000c0c2820 */ /* 0x000fc60000400000 */
[----:B------:R-:W0:Y:S01]  /*0a30*/  MUFU.RCP R10, R11 ;  /* 0x0000000b000a7308 */ /* 0x000e220000001000 */
[----:B------:R-:W-:Y:S01]  /*0a40*/  @!P4 FMUL R12, R12, 16777216 ;  /* 0x4b8000000c0cc820 */ /* 0x000fe20000400000 */
[----:B------:R-:W-:-:S06]  /*0a50*/  FMUL R30, R5, R30 ;  /* 0x0000001e051e7220 */ /* 0x000fcc0000400000 */
[----:B------:R-:W1:Y:S01]  /*0a60*/  MUFU.RCP R9, R12 ;  /* 0x0000000c00097308 */ /* 0x000e620000001000 */
[C---:B------:R-:W-:Y:S02]  /*0a70*/  FSEL R5, R27.reuse, 1, P1 ;  /* 0x3f8000001b057808 */ /* 0x040fe40000800000 */
[----:B------:R-:W-:-:S03]  /*0a80*/  FSEL R14, R27, 1, P2 ;  /* 0x3f8000001b0e7808 */ /* 0x000fc60001000000 */
[----:B------:R-:W-:Y:S02]  /*0a90*/  @!P3 FMUL R5, R5, 16777216 ;  /* 0x4b8000000505b820 */ /* 0x000fe40000400000 */
[----:B------:R-:W-:Y:S02]  /*0aa0*/  @!P4 FMUL R14, R14, 16777216 ;  /* 0x4b8000000e0ec820 */ /* 0x000fe40000400000 */
[----:B0-----:R-:W-:Y:S01]  /*0ab0*/  FMUL R10, R10, R5 ;  /* 0x000000050a0a7220 */ /* 0x001fe20000400000 */
[----:B---3--:R-:W-:Y:S01]  /*0ac0*/  FFMA R16, R16, R31, R20 ;  /* 0x0000001f10107223 */ /* 0x008fe20000000014 */
[----:B------:R-:W-:Y:S01]  /*0ad0*/  LOP3.LUT R31, R4, 0x20, RZ, 0xfc, !PT ;  /* 0x00000020041f7812 */ /* 0x000fe200078efcff */
[----:B-1----:R-:W-:Y:S01]  /*0ae0*/  FMUL R5, R9, R14 ;  /* 0x0000000e09057220 */ /* 0x002fe20000400000 */
[----:B------:R-:W-:Y:S01]  /*0af0*/  FMUL R29, R10, R29 ;  /* 0x0000001d0a1d7220 */ /* 0x000fe20000400000 */
[----:B------:R-:W-:Y:S02]  /*0b00*/  LOP3.LUT R9, R4, 0x30, RZ, 0xfc, !PT ;  /* 0x0000003004097812 */ /* 0x000fe400078efcff */
[----:B------:R-:W-:Y:S01]  /*0b10*/  FMUL R28, R5, R28 ;  /* 0x0000001c051c7220 */ /* 0x000fe20000400000 */
[----:B------:R-:W-:Y:S01]  /*0b20*/  FSETP.GEU.AND P1, PT, R6, RZ, PT ;  /* 0x000000ff0600720b */ /* 0x000fe20003f2e000 */
[----:B------:R-:W-:Y:S01]  /*0b30*/  FFMA R17, R17, R30, R21 ;  /* 0x0000001e11117223 */ /* 0x000fe20000000015 */
[----:B------:R-:W-:Y:S01]  /*0b40*/  LOP3.LUT R13, R4, 0x40, RZ, 0xfc, !PT ;  /* 0x00000040040d7812 */ /* 0x000fe200078efcff */
[----:B------:R-:W-:Y:S01]  /*0b50*/  FFMA R22, R18, R29, R22 ;  /* 0x0000001d12167223 */ /* 0x000fe20000000016 */
[C---:B------:R-:W-:Y:S01]  /*0b60*/  LOP3.LUT R11, R4.reuse, 0x50, RZ, 0xfc, !PT ;  /* 0x00000050040b7812 */ /* 0x040fe200078efcff */
[----:B------:R-:W-:Y:S01]  /*0b70*/  FFMA R28, R19, R28, R23 ;  /* 0x0000001c131c7223 */ /* 0x000fe20000000017 */
[----:B------:R-:W-:-:S02]  /*0b80*/  LOP3.LUT R15, R4, 0x60, RZ, 0xfc, !PT ;  /* 0x00000060040f7812 */ /* 0x000fc400078efcff */
[----:B------:R-:W-:Y:S02]  /*0b90*/  LEA.HI R31, R31, UR4, RZ, 0x1e ;  /* 0x000000041f1f7c11 */ /* 0x000fe4000f8ff0ff */
[----:B------:R-:W-:Y:S02]  /*0ba0*/  LOP3.LUT R21, R4, 0x70, RZ, 0xfc, !PT ;  /* 0x0000007004157812 */ /* 0x000fe400078efcff */
[----:B------:R-:W-:Y:S02]  /*0bb0*/  LEA.HI R9, R9, UR4, RZ, 0x1e ;  /* 0x0000000409097c11 */ /* 0x000fe4000f8ff0ff */
[----:B------:R-:W-:Y:S02]  /*0bc0*/  FSEL R12, R6, RZ, P1 ;  /* 0x000000ff060c7208 */ /* 0x000fe40000800000 */
[----:B------:R-:W-:Y:S02]  /*0bd0*/  LEA.HI R13, R13, UR4, RZ, 0x1e ;  /* 0x000000040d0d7c11 */ /* 0x000fe4000f8ff0ff */
[----:B------:R-:W-:-:S02]  /*0be0*/  FSETP.GEU.AND P1, PT, R7, RZ, PT ;  /* 0x000000ff0700720b */ /* 0x000fc40003f2e000 */
[----:B------:R-:W-:Y:S02]  /*0bf0*/  LEA.HI R11, R11, UR4, RZ, 0x1e ;  /* 0x000000040b0b7c11 */ /* 0x000fe4000f8ff0ff */
[----:B------:R-:W-:Y:S01]  /*0c00*/  FSETP.GEU.AND P2, PT, R16, RZ, PT ;  /* 0x000000ff1000720b */ /* 0x000fe20003f4e000 */
[C---:B------:R-:W-:Y:S01]  /*0c10*/  IMAD R31, R8.reuse, 0x4, R31 ;  /* 0x00000004081f7824 */ /* 0x040fe200078e021f */
[----:B------:R-:W-:Y:S02]  /*0c20*/  LEA.HI R15, R15, UR4, RZ, 0x1e ;  /* 0x000000040f0f7c11 */ /* 0x000fe4000f8ff0ff */
[----:B------:R-:W-:Y:S01]  /*0c30*/  FSETP.GEU.AND P3, PT, R17, RZ, PT ;  /* 0x000000ff1100720b */ /* 0x000fe20003f6e000 */
[----:B------:R-:W-:Y:S01]  /*0c40*/  IMAD R9, R8, 0x4, R9 ;  /* 0x0000000408097824 */ /* 0x000fe200078e0209 */
[----:B------:R-:W-:Y:S02]  /*0c50*/  LEA.HI R21, R21, UR4, RZ, 0x1e ;  /* 0x0000000415157c11 */ /* 0x000fe4000f8ff0ff */
[----:B------:R-:W-:Y:S01]  /*0c60*/  FSETP.GEU.AND P4, PT, R22, RZ, PT ;  /* 0x000000ff1600720b */ /* 0x000fe20003f8e000 */
[----:B------:R-:W-:Y:S01]  /*0c70*/  IMAD R20, R8, 0x4, R13 ;  /* 0x0000000408147824 */ /* 0x000fe200078e020d */
[----:B------:R-:W-:-:S02]  /*0c80*/  FSETP.GEU.AND P5, PT, R28, RZ, PT ;  /* 0x000000ff1c00720b */ /* 0x000fc40003fae000 */
[----:B------:R-:W-:Y:S01]  /*0c90*/  FSEL R18, R7, RZ, P1 ;  /* 0x000000ff07127208 */ /* 0x000fe20000800000 */
[----:B------:R-:W-:Y:S01]  /*0ca0*/  IMAD R11, R8, 0x4, R11 ;  /* 0x00000004080b7824 */ /* 0x000fe200078e020b */
[----:B------:R-:W-:Y:S01]  /*0cb0*/  FSEL R19, R16, RZ, P2 ;  /* 0x000000ff10137208 */ /* 0x000fe20001000000 */
[----:B------:R-:W-:Y:S01]  /*0cc0*/  IMAD.SHL.U32 R13, R0, 0x4, RZ ;  /* 0x00000004000d7824 */ /* 0x000fe200078e00ff */
[----:B------:R-:W-:Y:S01]  /*0cd0*/  FSEL R16, R17, RZ, P3 ;  /* 0x000000ff11107208 */ /* 0x000fe20001800000 */
[----:B------:R-:W-:Y:S01]  /*0ce0*/  IMAD R15, R8, 0x4, R15 ;  /* 0x00000004080f7824 */ /* 0x000fe200078e020f */
[----:B------:R-:W-:Y:S01]  /*0cf0*/  FSEL R22, R22, RZ, P4 ;  /* 0x000000ff16167208 */ /* 0x000fe20002000000 */
[----:B------:R-:W-:Y:S01]  /*0d00*/  IMAD R21, R8, 0x4, R21 ;  /* 0x0000000408157824 */ /* 0x000fe200078e0215 */
[----:B------:R-:W-:Y:S01]  /*0d10*/  STS [R31+0x80], R12 ;  /* 0x0000800c1f007388 */ /* 0x000fe20000000800 */
[----:B------:R-:W-:-:S03]  /*0d20*/  FSEL R28, R28, RZ, P5 ;  /* 0x000000ff1c1c7208 */ /* 0x000fc60002800000 */
[----:B------:R-:W-:Y:S01]  /*0d30*/  STS [R9+0xc0], R18 ;  /* 0x0000c01209007388 */ /* 0x000fe20000000800 */
[----:B------:R-:W-:-:S03]  /*0d40*/  LOP3.LUT R14, R13, 0x1fc, RZ, 0xc0, !PT ;  /* 0x000001fc0d0e7812 */ /* 0x000fc600078ec0ff */
[----:B------:R-:W-:Y:S04]  /*0d50*/  STS [R20+0x100], R19 ;  /* 0x0001001314007388 */ /* 0x000fe80000000800 */
[----:B------:R-:W-:Y:S01]  /*0d60*/  STS [R11+0x140], R16 ;  /* 0x000140100b007388 */ /* 0x000fe20000000800 */
[----:B------:R-:W-:-:S03]  /*0d70*/  LOP3.LUT R4, R14, 0x200, RZ, 0xfc, !PT ;  /* 0x000002000e047812 */ /* 0x000fc600078efcff */
[----:B------:R-:W-:Y:S04]  /*0d80*/  STS [R15+0x180], R22 ;  /* 0x000180160f007388 */ /* 0x000fe80000000800 */
[----:B------:R0:W-:Y:S01]  /*0d90*/  STS [R21+0x1c0], R28 ;  /* 0x0001c01c15007388 */ /* 0x0001e20000000800 */
[----:B------:R-:W-:-:S04]  /*0da0*/  SHF.R.U32.HI R4, RZ, 0x2, R4 ;  /* 0x00000002ff047819 */ /* 0x000fc80000011604 */
[----:B------:R-:W-:Y:S02]  /*0db0*/  LOP3.LUT R5, R4, 0xfc, RZ, 0xc0, !PT ;  /* 0x000000fc04057812 */ /* 0x000fe400078ec0ff */
[----:B------:R-:W-:-:S03]  /*0dc0*/  LOP3.LUT R4, R0, 0x7c, RZ, 0xc0, !PT ;  /* 0x0000007c00047812 */ /* 0x000fc600078ec0ff */
[----:B------:R-:W-:Y:S01]  /*0dd0*/  VIADD R5, R5, UR4 ;  /* 0x0000000405057c36 */ /* 0x000fe20008000000 */
[----:B0-----:R-:W0:Y:S01]  /*0de0*/  LDC.64 R20, c[0x0][0x238] ;  /* 0x00008e00ff147b82 */ /* 0x001e220000000a00 */
[----:B------:R-:W-:Y:S01]  /*0df0*/  VIADD R27, R4, UR4 ;  /* 0x00000004041b7c36 */ /* 0x000fe20008000000 */
[----:B------:R-:W-:Y:S01]  /*0e00*/  SHF.R.U32.HI R0, RZ, 0x2, R0 ;  /* 0x00000002ff007819 */ /* 0x000fe20000011600 */
[----:B------:R-:W-:Y:S02]  /*0e10*/  ULDC.64 UR4, c[0x0][0x240] ;  /* 0x0000900000047ab9 */ /* 0x000fe40000000a00 */
[----:B------:R-:W-:-:S03]  /*0e20*/  IMAD R27, R14, 0x4, R27 ;  /* 0x000000040e1b7824 */ /* 0x000fc600078e021b */
[----:B------:R-:W-:Y:S01]  /*0e30*/  BAR.SYNC.DEFER_BLOCKING 0x0 ;  /* 0x0000000000007b1d */ /* 0x000fe20000010000 */
[----:B------:R-:W-:Y:S01]  /*0e40*/  IMAD R14, R14, 0x4, R5 ;  /* 0x000000040e0e7824 */ /* 0x000fe200078e0205 */
[----:B------:R-:W-:Y:S02]  /*0e50*/  SGXT.U32 R0, R0, 0x5 ;  /* 0x000000050000781a */ /* 0x000fe40000000000 */
[----:B------:R-:W-:Y:S02]  /*0e60*/  FSETP.GTU.AND P4, PT, R18, RZ, PT ;  /* 0x000000ff1200720b */ /* 0x000fe40003f8c000 */
[----:B------:R-:W-:Y:S01]  /*0e70*/  FSETP.GTU.AND P3, PT, R12, RZ, PT ;  /* 0x000000ff0c00720b */ /* 0x000fe20003f6c000 */
[----:B------:R-:W-:Y:S04]  /*0e80*/  LDS R4, [R27] ;  /* 0x000000001b047984 */ /* 0x000fe80000000800 */
[----:B------:R-:W-:Y:S04]  /*0e90*/  LDS R5, [R27+0x4] ;  /* 0x000004001b057984 */ /* 0x000fe80000000800 */
[----:B------:R-:W-:Y:S04]  /*0ea0*/  LDS R6, [R27+0x8] ;  /* 0x000008001b067984 */ /* 0x000fe80000000800 */
[----:B------:R-:W1:Y:S04]  /*0eb0*/  LDS R7, [R27+0xc] ;  /* 0x00000c001b077984 */ /* 0x000e680000000800 */
[----:B------:R-:W-:Y:S04]  /*0ec0*/  LDS R8, [R14+0x800] ;  /* 0x000800000e087984 */ /* 0x000fe80000000800 */
[----:B------:R-:W-:Y:S04]  /*0ed0*/  LDS R9, [R14+0x804] ;  /* 0x000804000e097984 */ /* 0x000fe80000000800 */
[----:B------:R-:W-:Y:S04]  /*0ee0*/  LDS R10, [R14+0x808] ;  /* 0x000808000e0a7984 */ /* 0x000fe80000000800 */
[----:B------:R2:W3:Y:S01]  /*0ef0*/  LDS R11, [R14+0x80c] ;  /* 0x00080c000e0b7984 */ /* 0x0004e20000000800 */
[----:B------:R-:W-:-:S02]  /*0f00*/  FSETP.GTU.AND P1, PT, R3, RZ, PT ;  /* 0x000000ff0300720b */ /* 0x000fc40003f2c000 */
[----:B------:R-:W-:Y:S02]  /*0f10*/  LOP3.LUT R13, R24, 0xc, R13, 0xf8, !PT ;  /* 0x0000000c180d7812 */ /* 0x000fe400078ef80d */
[----:B------:R-:W-:Y:S02]  /*0f20*/  LOP3.LUT R0, R25, R0, RZ, 0xfc, !PT ;  /* 0x0000000019007212 */ /* 0x000fe400078efcff */
[----:B------:R-:W-:Y:S02]  /*0f30*/  FSETP.GTU.AND P2, PT, R26, RZ, PT ;  /* 0x000000ff1a00720b */ /* 0x000fe40003f4c000 */
[----:B------:R-:W-:Y:S02]  /*0f40*/  SEL R3, RZ, 0x1, P4 ;  /* 0x00000001ff037807 */ /* 0x000fe40002000000 */
[----:B------:R-:W-:Y:S02]  /*0f50*/  SEL R12, RZ, 0x1, P3 ;  /* 0x00000001ff0c7807 */ /* 0x000fe40001800000 */
[----:B------:R-:W-:-:S02]  /*0f60*/  SEL R15, RZ, 0x1, P1 ;  /* 0x00000001ff0f7807 */ /* 0x000fc40000800000 */
[----:B--2---:R-:W-:Y:S02]  /*0f70*/  SEL R14, RZ, 0x1, P2 ;  /* 0x00000001ff0e7807 */ /* 0x004fe40001000000 */
[----:B------:R-:W-:Y:S01]  /*0f80*/  ISETP.GE.AND P1, PT, R13, 0x10, PT ;  /* 0x000000100d00780c */ /* 0x000fe20003f26270 */
[----:B------:R-:W-:Y:S01]  /*0f90*/  IMAD R13, R0, 0x10, R13 ;  /* 0x00000010000d7824 */ /* 0x000fe200078e020d */
[----:B------:R-:W-:Y:S02]  /*0fa0*/  PRMT R0, R12, 0x3340, R3 ;  /* 0x000033400c007816 */ /* 0x000fe40000000003 */
[----:B------:R-:W-:Y:S01]  /*0fb0*/  PRMT R3, R15, 0x3340, R14 ;  /* 0x000033400f037816 */ /* 0x000fe2000000000e */
[C---:B------:R-:W-:Y:S01]  /*0fc0*/  VIADD R15, R13.reuse, 0x200 ;  /* 0x000002000d0f7836 */ /* 0x040fe20000000000 */
[----:B------:R-:W-:Y:S02]  /*0fd0*/  FSETP.GTU.AND P5, PT, R28, RZ, PT ;  /* 0x000000ff1c00720b */ /* 0x000fe40003fac000 */
[----:B------:R-:W-:Y:S01]  /*0fe0*/  FSETP.GTU.AND P4, PT, R22, RZ, PT ;  /* 0x000000ff1600720b */ /* 0x000fe20003f8c000 */
[----:B0-----:R-:W-:Y:S01]  /*0ff0*/  IMAD.WIDE R12, R13, 0x4, R20 ;  /* 0x000000040d0c7825 */ /* 0x001fe200078e0214 */
[----:B------:R-:W-:-:S02]  /*1000*/  FSETP.GTU.AND P2, PT, R19, RZ, PT ;  /* 0x000000ff1300720b */ /* 0x000fc40003f4c000 */
[----:B------:R-:W-:Y:S01]  /*1010*/  FSETP.GTU.AND P3, PT, R16, RZ, PT ;  /* 0x000000ff1000720b */ /* 0x000fe20003f6c000 */
[----:B------:R-:W-:Y:S01]  /*1020*/  IMAD.WIDE R20, R15, 0x4, R20 ;  /* 0x000000040f147825 */ /* 0x000fe200078e0214 */
[----:B------:R-:W-:Y:S02]  /*1030*/  SEL R14, RZ, 0x1, P5 ;  /* 0x00000001ff0e7807 */ /* 0x000fe40002800000 */
[----:B------:R-:W-:Y:S02]  /*1040*/  SEL R15, RZ, 0x1, P4 ;  /* 0x00000001ff0f7807 */ /* 0x000fe40002000000 */
[----:B------:R-:W-:Y:S02]  /*1050*/  SEL R17, RZ, 0x1, P3 ;  /* 0x00000001ff117807 */ /* 0x000fe40001800000 */
[----:B------:R-:W-:Y:S02]  /*1060*/  SEL R18, RZ, 0x1, P2 ;  /* 0x00000001ff127807 */ /* 0x000fe40001000000 */
[----:B------:R-:W-:-:S02]  /*1070*/  PRMT R16, R15, 0x3340, R14 ;  /* 0x000033400f107816 */ /* 0x000fc4000000000e */
[----:B------:R-:W-:Y:S01]  /*1080*/  IADD3 R14, P2, R2, UR4, RZ ;  /* 0x00000004020e7c10 */ /* 0x000fe2000ff5e0ff */
[----:B-1----:R0:W-:Y:S01]  /*1090*/  @!P1 STG.E.128 desc[UR6][R12.64], R4 ;  /* 0x000000040c009986 */ /* 0x0021e2000c101d06 */
[----:B------:R-:W-:Y:S02]  /*10a0*/  PRMT R17, R18, 0x3340, R17 ;  /* 0x0000334012117816 */ /* 0x000fe40000000011 */
[----:B------:R-:W-:Y:S01]  /*10b0*/  LEA.HI.X.SX32 R15, R2, UR5, 0x1, P2 ;  /* 0x00000005020f7c11 */ /* 0x000fe200090f0eff */
[----:B---3--:R0:W-:Y:S01]  /*10c0*/  @!P1 STG.E.128 desc[UR6][R20.64], R8 ;  /* 0x0000000814009986 */ /* 0x0081e2000c101d06 */
[----:B------:R-:W-:Y:S02]  /*10d0*/  PRMT R2, R3, 0x5410, R0 ;  /* 0x0000541003027816 */ /* 0x000fe40000000000 */
[----:B------:R-:W-:Y:S01]  /*10e0*/  PRMT R3, R17, 0x5410, R16 ;  /* 0x0000541011037816 */ /* 0x000fe20000000010 */
[----:B0-----:R-:W-:Y:S06]  /*10f0*/  @P0 EXIT ;  /* 0x000000000000094d */ /* 0x001fec0003800000 */
[----:B------:R-:W-:Y:S01]  /*1100*/  STG.E.64 desc[UR6][R14.64], R2 ;  /* 0x000000020e007986 */ /* 0x000fe2000c101b06 */
[----:B------:R-:W-:Y:S05]  /*1110*/  EXIT ;  /* 0x000000000000794d */ /* 0x000fea0003800000 */
.L_x_0:
[----:B------:R-:W-:-:S00]  /*1120*/  BRA `(.L_x_0) ;  /* 0xfffffffc00fc7947 */ /* 0x000fc0000383ffff */
[----:B------:R-:W-:-:S00]  /*1130*/  NOP ;  /* 0x0000000000007918 */ /* 0x000fc00000000000 */
        /* <DEDUP_REMOVED lines=12> */
.L_x_1:


//--------------------- .nv.global.init           --------------------------
	.section	.nv.global.init,"aw",@progbits
.nv.global.init:
	.type		_$_str,@object
	.size		_$_str,(_$_str_$_2 - _$_str)
_$_str:
        /*0000*/ 	.byte	0x5f, 0x5f, 0x43, 0x55, 0x44, 0x41, 0x5f, 0x46, 0x54, 0x5a, 0x00
	.type		_$_str_$_2,@object
	.size		_$_str_$_2,(.L_1 - _$_str_$_2)
_$_str_$_2:
        /*000b*/ 	.byte	0x5f, 0x5f, 0x43, 0x55, 0x44, 0x41, 0x5f, 0x50, 0x52, 0x45, 0x43, 0x5f, 0x53, 0x51, 0x52, 0x54
        /*001b*/ 	.byte	0x00
.L_1:


//--------------------- .nv.shared.triton_poi_fused__native_batch_norm_legit_no_training_relu_threshold_backward_10 --------------------------
	.section	.nv.shared.triton_poi_fused__native_batch_norm_legit_no_training_relu_threshold_backward_10,"aw",@nobits
	.sectionflags	@""
	.align	16
	.zero		1024


//--------------------- .nv.constant0.triton_poi_fused__native_batch_norm_legit_no_training_relu_threshold_backward_10 --------------------------
	.section	.nv.constant0.triton_poi_fused__native_batch_norm_legit_no_training_relu_threshold_backward_10,"a",@progbits
	.sectionflags	@""
	.align	4
.nv.constant0.triton_poi_fused__native_batch_norm_legit_no_training_relu_threshold_backward_10:
	.zero		592
